//
// Generated by NVIDIA NVVM Compiler
//
// Compiler Build ID: CL-36424714
// Cuda compilation tools, release 13.0, V13.0.88
// Based on NVVM 20.0.0
//

.version 9.0
.target sm_100
.address_size 64

	// .globl	_Z7swapRowPfiii

.visible .entry _Z7swapRowPfiii(
	.param .u64 .ptr .align 1 _Z7swapRowPfiii_param_0,
	.param .u32 _Z7swapRowPfiii_param_1,
	.param .u32 _Z7swapRowPfiii_param_2,
	.param .u32 _Z7swapRowPfiii_param_3
)
{
	.reg .pred 	%p<3>;
	.reg .b32 	%r<17>;
	.reg .b32 	%f<3>;
	.reg .b64 	%rd<7>;

	ld.param.u64 	%rd2, [_Z7swapRowPfiii_param_0];
	ld.param.u32 	%r8, [_Z7swapRowPfiii_param_1];
	ld.param.u32 	%r9, [_Z7swapRowPfiii_param_2];
	ld.param.u32 	%r10, [_Z7swapRowPfiii_param_3];
	mov.u32 	%r11, %ctaid.x;
	mov.u32 	%r1, %ntid.x;
	mov.u32 	%r12, %tid.x;
	mad.lo.s32 	%r16, %r11, %r1, %r12;
	setp.ge.u32 	%p1, %r16, %r10;
	@%p1 bra 	$L__BB0_3;
	cvta.to.global.u64 	%rd1, %rd2;
	mul.lo.s32 	%r3, %r10, %r8;
	mul.lo.s32 	%r4, %r10, %r9;
	mov.u32 	%r13, %nctaid.x;
	mul.lo.s32 	%r5, %r1, %r13;
$L__BB0_2:
	add.s32 	%r14, %r16, %r3;
	mul.wide.u32 	%rd3, %r14, 4;
	add.s64 	%rd4, %rd1, %rd3;
	ld.global.f32 	%f1, [%rd4];
	add.s32 	%r15, %r16, %r4;
	mul.wide.u32 	%rd5, %r15, 4;
	add.s64 	%rd6, %rd1, %rd5;
	ld.global.f32 	%f2, [%rd6];
	st.global.f32 	[%rd4], %f2;
	st.global.f32 	[%rd6], %f1;
	add.s32 	%r16, %r16, %r5;
	setp.lt.u32 	%p2, %r16, %r10;
	@%p2 bra 	$L__BB0_2;
$L__BB0_3:
	ret;

}
	// .globl	_Z7swapColPfiiii
.visible .entry _Z7swapColPfiiii(
	.param .u64 .ptr .align 1 _Z7swapColPfiiii_param_0,
	.param .u32 _Z7swapColPfiiii_param_1,
	.param .u32 _Z7swapColPfiiii_param_2,
	.param .u32 _Z7swapColPfiiii_param_3,
	.param .u32 _Z7swapColPfiiii_param_4
)
{
	.reg .pred 	%p<3>;
	.reg .b32 	%r<17>;
	.reg .b32 	%f<3>;
	.reg .b64 	%rd<7>;

	ld.param.u64 	%rd2, [_Z7swapColPfiiii_param_0];
	ld.param.u32 	%r6, [_Z7swapColPfiiii_param_1];
	ld.param.u32 	%r7, [_Z7swapColPfiiii_param_2];
	ld.param.u32 	%r8, [_Z7swapColPfiiii_param_3];
	ld.param.u32 	%r9, [_Z7swapColPfiiii_param_4];
	mov.u32 	%r10, %ctaid.x;
	mov.u32 	%r1, %ntid.x;
	mov.u32 	%r11, %tid.x;
	mad.lo.s32 	%r16, %r10, %r1, %r11;
	setp.ge.u32 	%p1, %r16, %r9;
	@%p1 bra 	$L__BB1_3;
	cvta.to.global.u64 	%rd1, %rd2;
	mov.u32 	%r12, %nctaid.x;
	mul.lo.s32 	%r3, %r1, %r12;
$L__BB1_2:
	mul.lo.s32 	%r13, %r16, %r8;
	add.s32 	%r14, %r13, %r6;
	mul.wide.u32 	%rd3, %r14, 4;
	add.s64 	%rd4, %rd1, %rd3;
	ld.global.f32 	%f1, [%rd4];
	add.s32 	%r15, %r13, %r7;
	mul.wide.u32 	%rd5, %r15, 4;
	add.s64 	%rd6, %rd1, %rd5;
	ld.global.f32 	%f2, [%rd6];
	st.global.f32 	[%rd4], %f2;
	st.global.f32 	[%rd6], %f1;
	add.s32 	%r16, %r16, %r3;
	setp.lt.u32 	%p2, %r16, %r9;
	@%p2 bra 	$L__BB1_2;
$L__BB1_3:
	ret;

}


// ===== COMPILED SASS (sm_100) =====

	.target	sm_100

	.elftype	@"ET_EXEC"


//--------------------- .note.nv.tkinfo           --------------------------
	.section	.note.nv.tkinfo,"",@"SHT_NOTE"
	.sectionflags	@"SHF_NOTE_NV_TKINFO"
	.tkinfo
        /*0018*/ 	.word	0x00000002
        /*0030*/ 	.string	""
        /*0030*/ 	.string	"ptxas"
        /*0030*/ 	.string	"Cuda compilation tools, release 13.0, V13.0.88"
        /*0030*/ 	.string	"Build cuda_13.0.r13.0/compiler.36424714_0"
        /*0030*/ 	.string	"-arch sm_100 -m 64 "



//--------------------- .note.nv.cuinfo           --------------------------
	.section	.note.nv.cuinfo,"",@"SHT_NOTE"
	.sectionflags	@"SHF_NOTE_NV_CUINFO"
        /*0018*/ 	.short	0x0002
        /*001a*/ 	.short	0x0064
        /*001c*/ 	.short	0x0082
	.zero		2


//--------------------- .nv.info                  --------------------------
	.section	.nv.info,"",@"SHT_CUDA_INFO"
	.align	4


	//----- nvinfo : EIATTR_REGCOUNT
	.align		4
        /*0000*/ 	.byte	0x04, 0x2f
        /*0002*/ 	.short	(.L_1 - .L_0)
	.align		4
.L_0:
        /*0004*/ 	.word	index@(_Z7swapRowPfiii)
        /*0008*/ 	.word	0x00000012


	//----- nvinfo : EIATTR_FRAME_SIZE
	.align		4
.L_1:
        /*000c*/ 	.byte	0x04, 0x11
        /*000e*/ 	.short	(.L_3 - .L_2)
	.align		4
.L_2:
        /*0010*/ 	.word	index@(_Z7swapRowPfiii)
        /*0014*/ 	.word	0x00000000


	//----- nvinfo : EIATTR_REGCOUNT
	.align		4
.L_3:
        /*0018*/ 	.byte	0x04, 0x2f
        /*001a*/ 	.short	(.L_5 - .L_4)
	.align		4
.L_4:
        /*001c*/ 	.word	index@(_Z7swapColPfiiii)
        /*0020*/ 	.word	0x00000012


	//----- nvinfo : EIATTR_FRAME_SIZE
	.align		4
.L_5:
        /*0024*/ 	.byte	0x04, 0x11
        /*0026*/ 	.short	(.L_7 - .L_6)
	.align		4
.L_6:
        /*0028*/ 	.word	index@(_Z7swapColPfiiii)
        /*002c*/ 	.word	0x00000000


	//----- nvinfo : EIATTR_MIN_STACK_SIZE
	.align		4
.L_7:
        /*0030*/ 	.byte	0x04, 0x12
        /*0032*/ 	.short	(.L_9 - .L_8)
	.align		4
.L_8:
        /*0034*/ 	.word	index@(_Z7swapColPfiiii)
        /*0038*/ 	.word	0x00000000


	//----- nvinfo : EIATTR_MIN_STACK_SIZE
	.align		4
.L_9:
        /*003c*/ 	.byte	0x04, 0x12
        /*003e*/ 	.short	(.L_11 - .L_10)
	.align		4
.L_10:
        /*0040*/ 	.word	index@(_Z7swapRowPfiii)
        /*0044*/ 	.word	0x00000000
.L_11:


//--------------------- .nv.compat                --------------------------
	.section	.nv.compat,"",@"SHT_CUDA_COMPAT_INFO"
	.align	4
        /*0000*/ 	.byte	0x02, 0x09, 0x00, 0x00, 0x02, 0x02, 0x01, 0x00, 0x02, 0x05, 0x05, 0x00, 0x03, 0x07, 0x01, 0x01
        /*0010*/ 	.byte	0x02, 0x03, 0x00, 0x00, 0x02, 0x06, 0x01, 0x00, 0x04, 0x0b, 0x08, 0x00, 0x09, 0x00, 0x00, 0x00
        /*0020*/ 	.byte	0x00, 0x00, 0x00, 0x00


//--------------------- .nv.info._Z7swapColPfiiii --------------------------
	.section	.nv.info._Z7swapColPfiiii,"",@"SHT_CUDA_INFO"
	.sectionflags	@""
	.align	4


	//----- nvinfo : EIATTR_CUDA_API_VERSION
	.align		4
        /*0000*/ 	.byte	0x04, 0x37
        /*0002*/ 	.short	(.L_13 - .L_12)
.L_12:
        /*0004*/ 	.word	0x00000082


	//----- nvinfo : EIATTR_KPARAM_INFO
	.align		4
.L_13:
        /*0008*/ 	.byte	0x04, 0x17
        /*000a*/ 	.short	(.L_15 - .L_14)
.L_14:
        /*000c*/ 	.word	0x00000000
        /*0010*/ 	.short	0x0004
        /*0012*/ 	.short	0x0014
        /*0014*/ 	.byte	0x00, 0xf0, 0x11, 0x00


	//----- nvinfo : EIATTR_KPARAM_INFO
	.align		4
.L_15:
        /*0018*/ 	.byte	0x04, 0x17
        /*001a*/ 	.short	(.L_17 - .L_16)
.L_16:
        /*001c*/ 	.word	0x00000000
        /*0020*/ 	.short	0x0003
        /*0022*/ 	.short	0x0010
        /*0024*/ 	.byte	0x00, 0xf0, 0x11, 0x00


	//----- nvinfo : EIATTR_KPARAM_INFO
	.align		4
.L_17:
        /*0028*/ 	.byte	0x04, 0x17
        /*002a*/ 	.short	(.L_19 - .L_18)
.L_18:
        /*002c*/ 	.word	0x00000000
        /*0030*/ 	.short	0x0002
        /*0032*/ 	.short	0x000c
        /*0034*/ 	.byte	0x00, 0xf0, 0x11, 0x00


	//----- nvinfo : EIATTR_KPARAM_INFO
	.align		4
.L_19:
        /*0038*/ 	.byte	0x04, 0x17
        /*003a*/ 	.short	(.L_21 - .L_20)
.L_20:
        /*003c*/ 	.word	0x00000000
        /*0040*/ 	.short	0x0001
        /*0042*/ 	.short	0x0008
        /*0044*/ 	.byte	0x00, 0xf0, 0x11, 0x00


	//----- nvinfo : EIATTR_KPARAM_INFO
	.align		4
.L_21:
        /*0048*/ 	.byte	0x04, 0x17
        /*004a*/ 	.short	(.L_23 - .L_22)
.L_22:
        /*004c*/ 	.word	0x00000000
        /*0050*/ 	.short	0x0000
        /*0052*/ 	.short	0x0000
        /*0054*/ 	.byte	0x00, 0xf5, 0x21, 0x00


	//----- nvinfo : EIATTR_SPARSE_MMA_MASK
	.align		4
.L_23:
        /*0058*/ 	.byte	0x03, 0x50
        /*005a*/ 	.short	0x0000


	//----- nvinfo : EIATTR_MAXREG_COUNT
	.align		4
        /*005c*/ 	.byte	0x03, 0x1b
        /*005e*/ 	.short	0x00ff


	//----- nvinfo : EIATTR_MERCURY_ISA_VERSION
	.align		4
        /*0060*/ 	.byte	0x03, 0x5f
        /*0062*/ 	.short	0x0101


	//----- nvinfo : EIATTR_VRC_CTA_INIT_COUNT
	.align		4
        /*0064*/ 	.byte	0x02, 0x4a
	.zero		1
	.zero		1


	//----- nvinfo : EIATTR_EXIT_INSTR_OFFSETS
	.align		4
        /*0068*/ 	.byte	0x04, 0x1c
        /*006a*/ 	.short	(.L_25 - .L_24)


	//   ....[0]....
.L_24:
        /*006c*/ 	.word	0x00000070


	//   ....[1]....
        /*0070*/ 	.word	0x00000190


	//----- nvinfo : EIATTR_CRS_STACK_SIZE
	.align		4
.L_25:
        /*0074*/ 	.byte	0x04, 0x1e
        /*0076*/ 	.short	(.L_27 - .L_26)
.L_26:
        /*0078*/ 	.word	0x00000000


	//----- nvinfo : EIATTR_CBANK_PARAM_SIZE
	.align		4
.L_27:
        /*007c*/ 	.byte	0x03, 0x19
        /*007e*/ 	.short	0x0018


	//----- nvinfo : EIATTR_PARAM_CBANK
	.align		4
        /*0080*/ 	.byte	0x04, 0x0a
        /*0082*/ 	.short	(.L_29 - .L_28)
	.align		4
.L_28:
        /*0084*/ 	.word	index@(.nv.constant0._Z7swapColPfiiii)
        /*0088*/ 	.short	0x0380
        /*008a*/ 	.short	0x0018


	//----- nvinfo : EIATTR_SW_WAR
	.align		4
.L_29:
        /*008c*/ 	.byte	0x04, 0x36
        /*008e*/ 	.short	(.L_31 - .L_30)
.L_30:
        /*0090*/ 	.word	0x00000008
.L_31:


//--------------------- .nv.info._Z7swapRowPfiii  --------------------------
	.section	.nv.info._Z7swapRowPfiii,"",@"SHT_CUDA_INFO"
	.sectionflags	@""
	.align	4


	//----- nvinfo : EIATTR_CUDA_API_VERSION
	.align		4
        /*0000*/ 	.byte	0x04, 0x37
        /*0002*/ 	.short	(.L_33 - .L_32)
.L_32:
        /*0004*/ 	.word	0x00000082


	//----- nvinfo : EIATTR_KPARAM_INFO
	.align		4
.L_33:
        /*0008*/ 	.byte	0x04, 0x17
        /*000a*/ 	.short	(.L_35 - .L_34)
.L_34:
        /*000c*/ 	.word	0x00000000
        /*0010*/ 	.short	0x0003
        /*0012*/ 	.short	0x0010
        /*0014*/ 	.byte	0x00, 0xf0, 0x11, 0x00


	//----- nvinfo : EIATTR_KPARAM_INFO
	.align		4
.L_35:
        /*0018*/ 	.byte	0x04, 0x17
        /*001a*/ 	.short	(.L_37 - .L_36)
.L_36:
        /*001c*/ 	.word	0x00000000
        /*0020*/ 	.short	0x0002
        /*0022*/ 	.short	0x000c
        /*0024*/ 	.byte	0x00, 0xf0, 0x11, 0x00


	//----- nvinfo : EIATTR_KPARAM_INFO
	.align		4
.L_37:
        /*0028*/ 	.byte	0x04, 0x17
        /*002a*/ 	.short	(.L_39 - .L_38)
.L_38:
        /*002c*/ 	.word	0x00000000
        /*0030*/ 	.short	0x0001
        /*0032*/ 	.short	0x0008
        /*0034*/ 	.byte	0x00, 0xf0, 0x11, 0x00


	//----- nvinfo : EIATTR_KPARAM_INFO
	.align		4
.L_39:
        /*0038*/ 	.byte	0x04, 0x17
        /*003a*/ 	.short	(.L_41 - .L_40)
.L_40:
        /*003c*/ 	.word	0x00000000
        /*0040*/ 	.short	0x0000
        /*0042*/ 	.short	0x0000
        /*0044*/ 	.byte	0x00, 0xf5, 0x21, 0x00


	//----- nvinfo : EIATTR_SPARSE_MMA_MASK
	.align		4
.L_41:
        /*0048*/ 	.byte	0x03, 0x50
        /*004a*/ 	.short	0x0000


	//----- nvinfo : EIATTR_MAXREG_COUNT
	.align		4
        /*004c*/ 	.byte	0x03, 0x1b
        /*004e*/ 	.short	0x00ff


	//----- nvinfo : EIATTR_MERCURY_ISA_VERSION
	.align		4
        /*0050*/ 	.byte	0x03, 0x5f
        /*0052*/ 	.short	0x0101


	//----- nvinfo : EIATTR_VRC_CTA_INIT_COUNT
	.align		4
        /*0054*/ 	.byte	0x02, 0x4a
	.zero		1
	.zero		1


	//----- nvinfo : EIATTR_EXIT_INSTR_OFFSETS
	.align		4
        /*0058*/ 	.byte	0x04, 0x1c
        /*005a*/ 	.short	(.L_43 - .L_42)


	//   ....[0]....
.L_42:
        /*005c*/ 	.word	0x00000070


	//   ....[1]....
        /*0060*/ 	.word	0x00000180


	//----- nvinfo : EIATTR_CRS_STACK_SIZE
	.align		4
.L_43:
        /*0064*/ 	.byte	0x04, 0x1e
        /*0066*/ 	.short	(.L_45 - .L_44)
.L_44:
        /*0068*/ 	.word	0x00000000


	//----- nvinfo : EIATTR_CBANK_PARAM_SIZE
	.align		4
.L_45:
        /*006c*/ 	.byte	0x03, 0x19
        /*006e*/ 	.short	0x0014


	//----- nvinfo : EIATTR_PARAM_CBANK
	.align		4
        /*0070*/ 	.byte	0x04, 0x0a
        /*0072*/ 	.short	(.L_47 - .L_46)
	.align		4
.L_46:
        /*0074*/ 	.word	index@(.nv.constant0._Z7swapRowPfiii)
        /*0078*/ 	.short	0x0380
        /*007a*/ 	.short	0x0014


	//----- nvinfo : EIATTR_SW_WAR
	.align		4
.L_47:
        /*007c*/ 	.byte	0x04, 0x36
        /*007e*/ 	.short	(.L_49 - .L_48)
.L_48:
        /*0080*/ 	.word	0x00000008
.L_49:


//--------------------- .nv.callgraph             --------------------------
	.section	.nv.callgraph,"",@"SHT_CUDA_CALLGRAPH"
	.align	4
	.sectionentsize	8
	.align		4
        /*0000*/ 	.word	0x00000000
	.align		4
        /*0004*/ 	.word	0xffffffff
	.align		4
        /*0008*/ 	.word	0x00000000
	.align		4
        /*000c*/ 	.word	0xfffffffe
	.align		4
        /*0010*/ 	.word	0x00000000
	.align		4
        /*0014*/ 	.word	0xfffffffd
	.align		4
        /*0018*/ 	.word	0x00000000
	.align		4
        /*001c*/ 	.word	0xfffffffc


//--------------------- .text._Z7swapColPfiiii    --------------------------
	.section	.text._Z7swapColPfiiii,"ax",@progbits
	.align	128
        .global         _Z7swapColPfiiii
        .type           _Z7swapColPfiiii,@function
        .size           _Z7swapColPfiiii,(.L_x_4 - _Z7swapColPfiiii)
        .other          _Z7swapColPfiiii,@"STO_CUDA_ENTRY STV_DEFAULT"
_Z7swapColPfiiii:
.text._Z7swapColPfiiii:
[----:B------:R-:W-:Y:S01]  /*0000*/  LDC R1, c[0x0][0x37c] ;  /* 0x0000df00ff017b82 */ /* 0x000fe20000000800 */
[----:B------:R-:W0:Y:S07]  /*0010*/  S2R R0, SR_TID.X ;  /* 0x0000000000007919 */ /* 0x000e2e0000002100 */
[----:B------:R-:W0:Y:S01]  /*0020*/  S2UR UR4, SR_CTAID.X ;  /* 0x00000000000479c3 */ /* 0x000e220000002500 */
[----:B------:R-:W1:Y:S07]  /*0030*/  LDCU UR5, c[0x0][0x394] ;  /* 0x00007280ff0577ac */ /* 0x000e6e0008000800 */
[----:B------:R-:W0:Y:S02]  /*0040*/  LDC R9, c[0x0][0x360] ;  /* 0x0000d800ff097b82 */ /* 0x000e240000000800 */
[----:B0-----:R-:W-:-:S05]  /*0050*/  IMAD R0, R9, UR4, R0 ;  /* 0x0000000409007c24 */ /* 0x001fca000f8e0200 */
[----:B-1----:R-:W-:-:S13]  /*0060*/  ISETP.GE.U32.AND P0, PT, R0, UR5, PT ;  /* 0x0000000500007c0c */ /* 0x002fda000bf06070 */
[----:B------:R-:W-:Y:S05]  /*0070*/  @P0 EXIT ;  /* 0x000000000000094d */ /* 0x000fea0003800000 */
[----:B------:R-:W0:Y:S01]  /*0080*/  LDC.64 R6, c[0x0][0x380] ;  /* 0x0000e000ff067b82 */ /* 0x000e220000000a00 */
[----:B------:R-:W1:Y:S01]  /*0090*/  LDCU UR4, c[0x0][0x370] ;  /* 0x00006e00ff0477ac */ /* 0x000e620008000800 */
[----:B------:R-:W2:Y:S06]  /*00a0*/  LDCU.64 UR6, c[0x0][0x358] ;  /* 0x00006b00ff0677ac */ /* 0x000eac0008000a00 */
[----:B------:R-:W3:Y:S01]  /*00b0*/  LDC.64 R14, c[0x0][0x388] ;  /* 0x0000e200ff0e7b82 */ /* 0x000ee20000000a00 */
[----:B------:R-:W4:Y:S01]  /*00c0*/  LDCU UR8, c[0x0][0x390] ;  /* 0x00007200ff0877ac */ /* 0x000f220008000800 */
[----:B-1----:R-:W-:-:S07]  /*00d0*/  IMAD R9, R9, UR4, RZ ;  /* 0x0000000409097c24 */ /* 0x002fce000f8e02ff */
.L_x_0:
[C---:B-1-34-:R-:W-:Y:S02]  /*00e0*/  IMAD R5, R0.reuse, UR8, R15 ;  /* 0x0000000800057c24 */ /* 0x05afe4000f8e020f */
[----:B------:R-:W-:Y:S02]  /*00f0*/  IMAD R3, R0, UR8, R14 ;  /* 0x0000000800037c24 */ /* 0x000fe4000f8e020e */
[----:B0-----:R-:W-:-:S04]  /*0100*/  IMAD.WIDE.U32 R4, R5, 0x4, R6 ;  /* 0x0000000405047825 */ /* 0x001fc800078e0006 */
[----:B------:R-:W-:Y:S01]  /*0110*/  IMAD.WIDE.U32 R2, R3, 0x4, R6 ;  /* 0x0000000403027825 */ /* 0x000fe200078e0006 */
[----:B--2---:R-:W2:Y:S04]  /*0120*/  LDG.E R13, desc[UR6][R4.64] ;  /* 0x00000006040d7981 */ /* 0x004ea8000c1e1900 */
[----:B------:R-:W3:Y:S01]  /*0130*/  LDG.E R11, desc[UR6][R2.64] ;  /* 0x00000006020b7981 */ /* 0x000ee2000c1e1900 */
[----:B------:R-:W-:-:S04]  /*0140*/  IADD3 R0, PT, PT, R9, R0, RZ ;  /* 0x0000000009007210 */ /* 0x000fc80007ffe0ff */
[----:B------:R-:W-:Y:S01]  /*0150*/  ISETP.GE.U32.AND P0, PT, R0, UR5, PT ;  /* 0x0000000500007c0c */ /* 0x000fe2000bf06070 */
[----:B--2---:R1:W-:Y:S04]  /*0160*/  STG.E desc[UR6][R2.64], R13 ;  /* 0x0000000d02007986 */ /* 0x0043e8000c101906 */
[----:B---3--:R1:W-:Y:S08]  /*0170*/  STG.E desc[UR6][R4.64], R11 ;  /* 0x0000000b04007986 */ /* 0x0083f0000c101906 */
[----:B------:R-:W-:Y:S05]  /*0180*/  @!P0 BRA `(.L_x_0) ;  /* 0xfffffffc00d48947 */ /* 0x000fea000383ffff */
[----:B------:R-:W-:Y:S05]  /*0190*/  EXIT ;  /* 0x000000000000794d */ /* 0x000fea0003800000 */
.L_x_1:
[----:B------:R-:W-:-:S00]  /*01a0*/  BRA `(.L_x_1) ;  /* 0xfffffffc00fc7947 */ /* 0x000fc0000383ffff */
[----:B------:R-:W-:-:S00]  /*01b0*/  NOP ;  /* 0x0000000000007918 */ /* 0x000fc00000000000 */
        /* <DEDUP_REMOVED lines=12> */
.L_x_4:


//--------------------- .text._Z7swapRowPfiii     --------------------------
	.section	.text._Z7swapRowPfiii,"ax",@progbits
	.align	128
        .global         _Z7swapRowPfiii
        .type           _Z7swapRowPfiii,@function
        .size           _Z7swapRowPfiii,(.L_x_5 - _Z7swapRowPfiii)
        .other          _Z7swapRowPfiii,@"STO_CUDA_ENTRY STV_DEFAULT"
_Z7swapRowPfiii:
.text._Z7swapRowPfiii:
        /* <DEDUP_REMOVED lines=12> */
[----:B-1----:R-:W-:-:S07]  /*00c0*/  IMAD R9, R9, UR4, RZ ;  /* 0x0000000409097c24 */ /* 0x002fce000f8e02ff */
.L_x_2:
[--C-:B-1-3--:R-:W-:Y:S02]  /*00d0*/  IMAD R5, R15, UR5, R0.reuse ;  /* 0x000000050f057c24 */ /* 0x10afe4000f8e0200 */
        /* <DEDUP_REMOVED lines=11> */
.L_x_3:
        /* <DEDUP_REMOVED lines=15> */
.L_x_5:


//--------------------- .nv.shared.reserved.0     --------------------------
	.section	.nv.shared.reserved.0,"aw",@nobits
	.weak		__nv_reservedSMEM_offset_0_alias
	.size		__nv_reservedSMEM_offset_0_alias, 0, 64
	.other		__nv_reservedSMEM_offset_0_alias,@"STO_CUDA_RESERVED_SHARED STV_DEFAULT"
__nv_reservedSMEM_offset_0_alias:
	.zero		0
	.zero		64


//--------------------- .nv.constant0._Z7swapColPfiiii --------------------------
	.section	.nv.constant0._Z7swapColPfiiii,"a",@progbits
	.sectionflags	@""
	.align	4
.nv.constant0._Z7swapColPfiiii:
	.zero		920


//--------------------- .nv.constant0._Z7swapRowPfiii --------------------------
	.section	.nv.constant0._Z7swapRowPfiii,"a",@progbits
	.sectionflags	@""
	.align	4
.nv.constant0._Z7swapRowPfiii:
	.zero		916


//--------------------- SYMBOLS --------------------------

	.type		.nv.reservedSmem.offset0,@object
	.size		.nv.reservedSmem.offset0,0x4
